	.headerflags	@"EF_CUDA_TEXMODE_UNIFIED EF_CUDA_64BIT_ADDRESS EF_CUDA_SM86 EF_CUDA_VIRTUAL_SM(EF_CUDA_SM86)"
	.elftype	@"ET_EXEC"


//--------------------- .nv.info                  --------------------------
	.section	.nv.info,"",@"SHT_CUDA_INFO"
	.align	4


	//----- nvinfo : EIATTR_REGCOUNT
	.align		4
        /*0000*/ 	.byte	0x04, 0x2f
        /*0002*/ 	.short	(.L_1 - .L_0)
	.align		4
.L_0:
        /*0004*/ 	.word	index@(triton_poi_fused__to_copy_t_8)
        /*0008*/ 	.word	0x00000014


	//----- nvinfo : EIATTR_MIN_STACK_SIZE
	.align		4
.L_1:
        /*000c*/ 	.byte	0x04, 0x12
        /*000e*/ 	.short	(.L_3 - .L_2)
	.align		4
.L_2:
        /*0010*/ 	.word	index@(triton_poi_fused__to_copy_t_8)
        /*0014*/ 	.word	0x00000000


	//----- nvinfo : EIATTR_FRAME_SIZE
	.align		4
.L_3:
        /*0018*/ 	.byte	0x04, 0x11
        /*001a*/ 	.short	(.L_5 - .L_4)
	.align		4
.L_4:
        /*001c*/ 	.word	index@(triton_poi_fused__to_copy_t_8)
        /*0020*/ 	.word	0x00000000


	//----- nvinfo : EIATTR_MIN_STACK_SIZE
	.align		4
.L_5:
        /*0024*/ 	.byte	0x04, 0x12
        /*0026*/ 	.short	(.L_7 - .L_6)
	.align		4
.L_6:
        /*0028*/ 	.word	index@(triton_poi_fused__to_copy_t_8)
        /*002c*/ 	.word	0x00000000
.L_7:


//--------------------- .nv.info.triton_poi_fused__to_copy_t_8 --------------------------
	.section	.nv.info.triton_poi_fused__to_copy_t_8,"",@"SHT_CUDA_INFO"
	.sectionflags	@""
	.align	4


	//----- nvinfo : EIATTR_CUDA_API_VERSION
	.align		4
        /*0000*/ 	.byte	0x04, 0x37
        /*0002*/ 	.short	(.L_9 - .L_8)
.L_8:
        /*0004*/ 	.word	0x0000007c


	//----- nvinfo : EIATTR_SW2861232_WAR
	.align		4
.L_9:
        /*0008*/ 	.byte	0x01, 0x35
	.zero		2


	//----- nvinfo : EIATTR_PARAM_CBANK
	.align		4
        /*000c*/ 	.byte	0x04, 0x0a
        /*000e*/ 	.short	(.L_11 - .L_10)
	.align		4
.L_10:
        /*0010*/ 	.word	index@(.nv.constant0.triton_poi_fused__to_copy_t_8)
        /*0014*/ 	.short	0x0160
        /*0016*/ 	.short	0x0020


	//----- nvinfo : EIATTR_CBANK_PARAM_SIZE
	.align		4
.L_11:
        /*0018*/ 	.byte	0x03, 0x19
        /*001a*/ 	.short	0x0020


	//----- nvinfo : EIATTR_KPARAM_INFO
	.align		4
        /*001c*/ 	.byte	0x04, 0x17
        /*001e*/ 	.short	(.L_13 - .L_12)
.L_12:
        /*0020*/ 	.word	0x00000000
        /*0024*/ 	.short	0x0003
        /*0026*/ 	.short	0x0018
        /*0028*/ 	.byte	0x00, 0xf4, 0x21, 0x00


	//----- nvinfo : EIATTR_KPARAM_INFO
	.align		4
.L_13:
        /*002c*/ 	.byte	0x04, 0x17
        /*002e*/ 	.short	(.L_15 - .L_14)
.L_14:
        /*0030*/ 	.word	0x00000000
        /*0034*/ 	.short	0x0002
        /*0036*/ 	.short	0x0010
        /*0038*/ 	.byte	0x00, 0xf0, 0x11, 0x00


	//----- nvinfo : EIATTR_KPARAM_INFO
	.align		4
.L_15:
        /*003c*/ 	.byte	0x04, 0x17
        /*003e*/ 	.short	(.L_17 - .L_16)
.L_16:
        /*0040*/ 	.word	0x00000000
        /*0044*/ 	.short	0x0001
        /*0046*/ 	.short	0x0008
        /*0048*/ 	.byte	0x00, 0xf4, 0x21, 0x00


	//----- nvinfo : EIATTR_KPARAM_INFO
	.align		4
.L_17:
        /*004c*/ 	.byte	0x04, 0x17
        /*004e*/ 	.short	(.L_19 - .L_18)
.L_18:
        /*0050*/ 	.word	0x00000000
        /*0054*/ 	.short	0x0000
        /*0056*/ 	.short	0x0000
        /*0058*/ 	.byte	0x00, 0xf4, 0x21, 0x00


	//----- nvinfo : EIATTR_MAXREG_COUNT
	.align		4
.L_19:
        /*005c*/ 	.byte	0x03, 0x1b
        /*005e*/ 	.short	0x00ff


	//----- nvinfo : EIATTR_EXIT_INSTR_OFFSETS
	.align		4
        /*0060*/ 	.byte	0x04, 0x1c
        /*0062*/ 	.short	(.L_21 - .L_20)


	//   ....[0]....
.L_20:
        /*0064*/ 	.word	0x00000120


	//----- nvinfo : EIATTR_REQNTID
	.align		4
.L_21:
        /*0068*/ 	.byte	0x04, 0x10
        /*006a*/ 	.short	(.L_23 - .L_22)
.L_22:
        /*006c*/ 	.word	0x00000080
        /*0070*/ 	.word	0x00000001
        /*0074*/ 	.word	0x00000001
.L_23:


//--------------------- .nv.callgraph             --------------------------
	.section	.nv.callgraph,"",@"SHT_CUDA_CALLGRAPH"
	.align	4
	.sectionentsize	8
	.align		4
        /*0000*/ 	.word	0x00000000
	.align		4
        /*0004*/ 	.word	0xffffffff
	.align		4
        /*0008*/ 	.word	0x00000000
	.align		4
        /*000c*/ 	.word	0xfffffffe
	.align		4
        /*0010*/ 	.word	0x00000000
	.align		4
        /*0014*/ 	.word	0xfffffffd
	.align		4
        /*0018*/ 	.word	0x00000000
	.align		4
        /*001c*/ 	.word	0xfffffffc


//--------------------- .nv.rel.action            --------------------------
	.section	.nv.rel.action,"",@"SHT_CUDA_RELOCINFO"
	.align	8
	.sectionentsize	8
        /*0000*/ 	.byte	0x73, 0x00, 0x00, 0x00, 0x00, 0x00, 0x00, 0x00, 0x00, 0x00, 0x00, 0x11, 0x25, 0x00, 0x05, 0x36


//--------------------- .nv.constant0.triton_poi_fused__to_copy_t_8 --------------------------
	.section	.nv.constant0.triton_poi_fused__to_copy_t_8,"a",@progbits
	.sectionflags	@""
	.align	4
.nv.constant0.triton_poi_fused__to_copy_t_8:
	.zero		384


//--------------------- .text.triton_poi_fused__to_copy_t_8 --------------------------
	.section	.text.triton_poi_fused__to_copy_t_8,"ax",@progbits
	.sectioninfo	@"SHI_REGISTERS=20"
	.align	128
        .global         triton_poi_fused__to_copy_t_8
        .type           triton_poi_fused__to_copy_t_8,@function
        .size           triton_poi_fused__to_copy_t_8,(.L_x_1 - triton_poi_fused__to_copy_t_8)
        .other          triton_poi_fused__to_copy_t_8,@"STO_CUDA_ENTRY STV_DEFAULT"
triton_poi_fused__to_copy_t_8:
.text.triton_poi_fused__to_copy_t_8:
[----:B------:R-:W-:Y:S02]  /*0000*/  IMAD.MOV.U32 R1, RZ, RZ, c[0x0][0x28] ;  /* 0x00000a00ff017624 */ /* 0x000fe400078e00ff */
[----:B------:R-:W0:Y:S01]  /*0010*/  S2R R0, SR_TID.X ;  /* 0x0000000000007919 */ /* 0x000e220000002100 */
[----:B------:R-:W-:Y:S01]  /*0020*/  MOV R5, 0x4 ;  /* 0x0000000400057802 */ /* 0x000fe20000000f00 */
[----:B------:R-:W-:Y:S02]  /*0030*/  ULDC.64 UR4, c[0x0][0x118] ;  /* 0x0000460000047ab9 */ /* 0x000fe40000000a00 */
[----:B------:R-:W1:Y:S01]  /*0040*/  S2R R3, SR_CTAID.X ;  /* 0x0000000000037919 */ /* 0x000e620000002500 */
[----:B0-----:R-:W-:-:S05]  /*0050*/  IMAD.SHL.U32 R0, R0, 0x8, RZ ;  /* 0x0000000800007824 */ /* 0x001fca00078e00ff */
[----:B------:R-:W-:-:S05]  /*0060*/  LOP3.LUT R0, R0, 0x3f8, RZ, 0xc0, !PT ;  /* 0x000003f800007812 */ /* 0x000fca00078ec0ff */
[----:B-1----:R-:W-:-:S04]  /*0070*/  IMAD R0, R3, 0x400, R0 ;  /* 0x0000040003007824 */ /* 0x002fc800078e0200 */
[----:B------:R-:W-:-:S05]  /*0080*/  IMAD.WIDE R2, R0, R5, c[0x0][0x160] ;  /* 0x0000580000027625 */ /* 0x000fca00078e0205 */
[----:B------:R-:W2:Y:S04]  /*0090*/  LDG.E.128 R4, [R2.64] ;  /* 0x0000000402047981 */ /* 0x000ea8000c1e1d00 */
[----:B------:R-:W3:Y:S01]  /*00a0*/  LDG.E.128 R8, [R2.64+0x10] ;  /* 0x0000100402087981 */ /* 0x000ee2000c1e1d00 */
[----:B------:R-:W-:Y:S02]  /*00b0*/  MOV R17, 0x2 ;  /* 0x0000000200117802 */ /* 0x000fe40000000f00 */
[----:B--2---:R-:W-:-:S03]  /*00c0*/  F2FP.BF16.PACK_AB R12, R5, R4 ;  /* 0x00000004050c723e */ /* 0x004fc600000010ff */
[----:B------:R-:W-:Y:S01]  /*00d0*/  IMAD.WIDE R4, R0, R17, c[0x0][0x168] ;  /* 0x00005a0000047625 */ /* 0x000fe200078e0211 */
[----:B------:R-:W-:Y:S02]  /*00e0*/  F2FP.BF16.PACK_AB R13, R7, R6 ;  /* 0x00000006070d723e */ /* 0x000fe400000010ff */
[----:B---3--:R-:W-:Y:S02]  /*00f0*/  F2FP.BF16.PACK_AB R14, R9, R8 ;  /* 0x00000008090e723e */ /* 0x008fe400000010ff */
[----:B------:R-:W-:-:S05]  /*0100*/  F2FP.BF16.PACK_AB R15, R11, R10 ;  /* 0x0000000a0b0f723e */ /* 0x000fca00000010ff */
[----:B------:R-:W-:Y:S01]  /*0110*/  STG.E.128 [R4.64], R12 ;  /* 0x0000000c04007986 */ /* 0x000fe2000c101d04 */
[----:B------:R-:W-:Y:S05]  /*0120*/  EXIT ;  /* 0x000000000000794d */ /* 0x000fea0003800000 */
.L_x_0:
[----:B------:R-:W-:-:S00]  /*0130*/  BRA `(.L_x_0) ;  /* 0xfffffff000007947 */ /* 0x000fc0000383ffff */
[----:B------:R-:W-:-:S00]  /*0140*/  NOP ;  /* 0x0000000000007918 */ /* 0x000fc00000000000 */
        /* <DEDUP_REMOVED lines=11> */
.L_x_1:
